//
// Generated by NVIDIA NVVM Compiler
//
// Compiler Build ID: CL-36424714
// Cuda compilation tools, release 13.0, V13.0.88
// Based on NVVM 20.0.0
//

.version 9.0
.target sm_100
.address_size 64

	// .globl	_ZN13cuda_ros_node3dotEPfS0_S0_Pi
// _ZZN13cuda_ros_node3dotEPfS0_S0_PiE5cache has been demoted

.visible .entry _ZN13cuda_ros_node3dotEPfS0_S0_Pi(
	.param .u64 .ptr .align 1 _ZN13cuda_ros_node3dotEPfS0_S0_Pi_param_0,
	.param .u64 .ptr .align 1 _ZN13cuda_ros_node3dotEPfS0_S0_Pi_param_1,
	.param .u64 .ptr .align 1 _ZN13cuda_ros_node3dotEPfS0_S0_Pi_param_2,
	.param .u64 .ptr .align 1 _ZN13cuda_ros_node3dotEPfS0_S0_Pi_param_3
)
{
	.reg .pred 	%p<7>;
	.reg .b32 	%r<19>;
	.reg .b32 	%f<14>;
	.reg .b64 	%rd<14>;
	// demoted variable
	.shared .align 4 .b8 _ZZN13cuda_ros_node3dotEPfS0_S0_PiE5cache[1024];
	ld.param.u64 	%rd3, [_ZN13cuda_ros_node3dotEPfS0_S0_Pi_param_0];
	ld.param.u64 	%rd4, [_ZN13cuda_ros_node3dotEPfS0_S0_Pi_param_1];
	ld.param.u64 	%rd5, [_ZN13cuda_ros_node3dotEPfS0_S0_Pi_param_2];
	ld.param.u64 	%rd6, [_ZN13cuda_ros_node3dotEPfS0_S0_Pi_param_3];
	cvta.to.global.u64 	%rd7, %rd6;
	mov.u32 	%r1, %tid.x;
	mov.u32 	%r2, %ctaid.x;
	mov.u32 	%r18, %ntid.x;
	mad.lo.s32 	%r17, %r2, %r18, %r1;
	ld.global.u32 	%r5, [%rd7];
	setp.ge.s32 	%p1, %r17, %r5;
	mov.f32 	%f13, 0f00000000;
	@%p1 bra 	$L__BB0_3;
	mov.u32 	%r12, %nctaid.x;
	mul.lo.s32 	%r6, %r18, %r12;
	cvta.to.global.u64 	%rd1, %rd3;
	cvta.to.global.u64 	%rd2, %rd4;
	mov.f32 	%f13, 0f00000000;
$L__BB0_2:
	mul.wide.s32 	%rd8, %r17, 4;
	add.s64 	%rd9, %rd1, %rd8;
	ld.global.f32 	%f6, [%rd9];
	add.s64 	%rd10, %rd2, %rd8;
	ld.global.f32 	%f7, [%rd10];
	fma.rn.f32 	%f13, %f6, %f7, %f13;
	add.s32 	%r17, %r17, %r6;
	setp.lt.s32 	%p2, %r17, %r5;
	@%p2 bra 	$L__BB0_2;
$L__BB0_3:
	shl.b32 	%r13, %r1, 2;
	mov.u32 	%r14, _ZZN13cuda_ros_node3dotEPfS0_S0_PiE5cache;
	add.s32 	%r9, %r14, %r13;
	st.shared.f32 	[%r9], %f13;
	bar.sync 	0;
	setp.lt.u32 	%p3, %r18, 2;
	@%p3 bra 	$L__BB0_7;
$L__BB0_4:
	shr.u32 	%r11, %r18, 1;
	setp.ge.u32 	%p4, %r1, %r11;
	@%p4 bra 	$L__BB0_6;
	shl.b32 	%r15, %r11, 2;
	add.s32 	%r16, %r9, %r15;
	ld.shared.f32 	%f8, [%r16];
	ld.shared.f32 	%f9, [%r9];
	add.f32 	%f10, %f8, %f9;
	st.shared.f32 	[%r9], %f10;
$L__BB0_6:
	bar.sync 	0;
	setp.gt.u32 	%p5, %r18, 3;
	mov.u32 	%r18, %r11;
	@%p5 bra 	$L__BB0_4;
$L__BB0_7:
	setp.ne.s32 	%p6, %r1, 0;
	@%p6 bra 	$L__BB0_9;
	ld.shared.f32 	%f11, [_ZZN13cuda_ros_node3dotEPfS0_S0_PiE5cache];
	cvta.to.global.u64 	%rd11, %rd5;
	mul.wide.u32 	%rd12, %r2, 4;
	add.s64 	%rd13, %rd11, %rd12;
	st.global.f32 	[%rd13], %f11;
$L__BB0_9:
	ret;

}


// ===== COMPILED SASS (sm_100) =====

	.target	sm_100

	.elftype	@"ET_EXEC"


//--------------------- .note.nv.tkinfo           --------------------------
	.section	.note.nv.tkinfo,"",@"SHT_NOTE"
	.sectionflags	@"SHF_NOTE_NV_TKINFO"
	.tkinfo
        /*0018*/ 	.word	0x00000002
        /*0030*/ 	.string	""
        /*0030*/ 	.string	"ptxas"
        /*0030*/ 	.string	"Cuda compilation tools, release 13.0, V13.0.88"
        /*0030*/ 	.string	"Build cuda_13.0.r13.0/compiler.36424714_0"
        /*0030*/ 	.string	"-arch sm_100 -m 64 "



//--------------------- .note.nv.cuinfo           --------------------------
	.section	.note.nv.cuinfo,"",@"SHT_NOTE"
	.sectionflags	@"SHF_NOTE_NV_CUINFO"
        /*0018*/ 	.short	0x0002
        /*001a*/ 	.short	0x0064
        /*001c*/ 	.short	0x0082
	.zero		2


//--------------------- .nv.info                  --------------------------
	.section	.nv.info,"",@"SHT_CUDA_INFO"
	.align	4


	//----- nvinfo : EIATTR_REGCOUNT
	.align		4
        /*0000*/ 	.byte	0x04, 0x2f
        /*0002*/ 	.short	(.L_1 - .L_0)
	.align		4
.L_0:
        /*0004*/ 	.word	index@(_ZN13cuda_ros_node3dotEPfS0_S0_Pi)
        /*0008*/ 	.word	0x00000012


	//----- nvinfo : EIATTR_FRAME_SIZE
	.align		4
.L_1:
        /*000c*/ 	.byte	0x04, 0x11
        /*000e*/ 	.short	(.L_3 - .L_2)
	.align		4
.L_2:
        /*0010*/ 	.word	index@(_ZN13cuda_ros_node3dotEPfS0_S0_Pi)
        /*0014*/ 	.word	0x00000000


	//----- nvinfo : EIATTR_MIN_STACK_SIZE
	.align		4
.L_3:
        /*0018*/ 	.byte	0x04, 0x12
        /*001a*/ 	.short	(.L_5 - .L_4)
	.align		4
.L_4:
        /*001c*/ 	.word	index@(_ZN13cuda_ros_node3dotEPfS0_S0_Pi)
        /*0020*/ 	.word	0x00000000
.L_5:


//--------------------- .nv.compat                --------------------------
	.section	.nv.compat,"",@"SHT_CUDA_COMPAT_INFO"
	.align	4
        /*0000*/ 	.byte	0x02, 0x09, 0x00, 0x00, 0x02, 0x02, 0x01, 0x00, 0x02, 0x05, 0x05, 0x00, 0x03, 0x07, 0x01, 0x01
        /*0010*/ 	.byte	0x02, 0x03, 0x00, 0x00, 0x02, 0x06, 0x01, 0x00, 0x04, 0x0b, 0x08, 0x00, 0x09, 0x00, 0x00, 0x00
        /*0020*/ 	.byte	0x00, 0x00, 0x00, 0x00


//--------------------- .nv.info._ZN13cuda_ros_node3dotEPfS0_S0_Pi --------------------------
	.section	.nv.info._ZN13cuda_ros_node3dotEPfS0_S0_Pi,"",@"SHT_CUDA_INFO"
	.sectionflags	@""
	.align	4


	//----- nvinfo : EIATTR_CUDA_API_VERSION
	.align		4
        /*0000*/ 	.byte	0x04, 0x37
        /*0002*/ 	.short	(.L_7 - .L_6)
.L_6:
        /*0004*/ 	.word	0x00000082


	//----- nvinfo : EIATTR_KPARAM_INFO
	.align		4
.L_7:
        /*0008*/ 	.byte	0x04, 0x17
        /*000a*/ 	.short	(.L_9 - .L_8)
.L_8:
        /*000c*/ 	.word	0x00000000
        /*0010*/ 	.short	0x0003
        /*0012*/ 	.short	0x0018
        /*0014*/ 	.byte	0x00, 0xf5, 0x21, 0x00


	//----- nvinfo : EIATTR_KPARAM_INFO
	.align		4
.L_9:
        /*0018*/ 	.byte	0x04, 0x17
        /*001a*/ 	.short	(.L_11 - .L_10)
.L_10:
        /*001c*/ 	.word	0x00000000
        /*0020*/ 	.short	0x0002
        /*0022*/ 	.short	0x0010
        /*0024*/ 	.byte	0x00, 0xf5, 0x21, 0x00


	//----- nvinfo : EIATTR_KPARAM_INFO
	.align		4
.L_11:
        /*0028*/ 	.byte	0x04, 0x17
        /*002a*/ 	.short	(.L_13 - .L_12)
.L_12:
        /*002c*/ 	.word	0x00000000
        /*0030*/ 	.short	0x0001
        /*0032*/ 	.short	0x0008
        /*0034*/ 	.byte	0x00, 0xf5, 0x21, 0x00


	//----- nvinfo : EIATTR_KPARAM_INFO
	.align		4
.L_13:
        /*0038*/ 	.byte	0x04, 0x17
        /*003a*/ 	.short	(.L_15 - .L_14)
.L_14:
        /*003c*/ 	.word	0x00000000
        /*0040*/ 	.short	0x0000
        /*0042*/ 	.short	0x0000
        /*0044*/ 	.byte	0x00, 0xf5, 0x21, 0x00


	//----- nvinfo : EIATTR_SPARSE_MMA_MASK
	.align		4
.L_15:
        /*0048*/ 	.byte	0x03, 0x50
        /*004a*/ 	.short	0x0000


	//----- nvinfo : EIATTR_MAXREG_COUNT
	.align		4
        /*004c*/ 	.byte	0x03, 0x1b
        /*004e*/ 	.short	0x00ff


	//----- nvinfo : EIATTR_NUM_BARRIERS
	.align		4
        /*0050*/ 	.byte	0x02, 0x4c
        /*0052*/ 	.byte	0x01
	.zero		1


	//----- nvinfo : EIATTR_MERCURY_ISA_VERSION
	.align		4
        /*0054*/ 	.byte	0x03, 0x5f
        /*0056*/ 	.short	0x0101


	//----- nvinfo : EIATTR_VRC_CTA_INIT_COUNT
	.align		4
        /*0058*/ 	.byte	0x02, 0x4a
	.zero		1
	.zero		1


	//----- nvinfo : EIATTR_EXIT_INSTR_OFFSETS
	.align		4
        /*005c*/ 	.byte	0x04, 0x1c
        /*005e*/ 	.short	(.L_17 - .L_16)


	//   ....[0]....
.L_16:
        /*0060*/ 	.word	0x000002f0


	//   ....[1]....
        /*0064*/ 	.word	0x00000370


	//----- nvinfo : EIATTR_CRS_STACK_SIZE
	.align		4
.L_17:
        /*0068*/ 	.byte	0x04, 0x1e
        /*006a*/ 	.short	(.L_19 - .L_18)
.L_18:
        /*006c*/ 	.word	0x00000000


	//----- nvinfo : EIATTR_CBANK_PARAM_SIZE
	.align		4
.L_19:
        /*0070*/ 	.byte	0x03, 0x19
        /*0072*/ 	.short	0x0020


	//----- nvinfo : EIATTR_PARAM_CBANK
	.align		4
        /*0074*/ 	.byte	0x04, 0x0a
        /*0076*/ 	.short	(.L_21 - .L_20)
	.align		4
.L_20:
        /*0078*/ 	.word	index@(.nv.constant0._ZN13cuda_ros_node3dotEPfS0_S0_Pi)
        /*007c*/ 	.short	0x0380
        /*007e*/ 	.short	0x0020


	//----- nvinfo : EIATTR_SW_WAR
	.align		4
.L_21:
        /*0080*/ 	.byte	0x04, 0x36
        /*0082*/ 	.short	(.L_23 - .L_22)
.L_22:
        /*0084*/ 	.word	0x00000008
.L_23:


//--------------------- .nv.callgraph             --------------------------
	.section	.nv.callgraph,"",@"SHT_CUDA_CALLGRAPH"
	.align	4
	.sectionentsize	8
	.align		4
        /*0000*/ 	.word	0x00000000
	.align		4
        /*0004*/ 	.word	0xffffffff
	.align		4
        /*0008*/ 	.word	0x00000000
	.align		4
        /*000c*/ 	.word	0xfffffffe
	.align		4
        /*0010*/ 	.word	0x00000000
	.align		4
        /*0014*/ 	.word	0xfffffffd
	.align		4
        /*0018*/ 	.word	0x00000000
	.align		4
        /*001c*/ 	.word	0xfffffffc


//--------------------- .text._ZN13cuda_ros_node3dotEPfS0_S0_Pi --------------------------
	.section	.text._ZN13cuda_ros_node3dotEPfS0_S0_Pi,"ax",@progbits
	.align	128
        .global         _ZN13cuda_ros_node3dotEPfS0_S0_Pi
        .type           _ZN13cuda_ros_node3dotEPfS0_S0_Pi,@function
        .size           _ZN13cuda_ros_node3dotEPfS0_S0_Pi,(.L_x_6 - _ZN13cuda_ros_node3dotEPfS0_S0_Pi)
        .other          _ZN13cuda_ros_node3dotEPfS0_S0_Pi,@"STO_CUDA_ENTRY STV_DEFAULT"
_ZN13cuda_ros_node3dotEPfS0_S0_Pi:
.text._ZN13cuda_ros_node3dotEPfS0_S0_Pi:
[----:B------:R-:W-:Y:S08]  /*0000*/  LDC R1, c[0x0][0x37c] ;  /* 0x0000df00ff017b82 */ /* 0x000ff00000000800 */
[----:B------:R-:W0:Y:S01]  /*0010*/  LDC.64 R2, c[0x0][0x398] ;  /* 0x0000e600ff027b82 */ /* 0x000e220000000a00 */
[----:B------:R-:W0:Y:S02]  /*0020*/  LDCU.64 UR6, c[0x0][0x358] ;  /* 0x00006b00ff0677ac */ /* 0x000e240008000a00 */
[----:B0-----:R-:W2:Y:S01]  /*0030*/  LDG.E R11, desc[UR6][R2.64] ;  /* 0x00000006020b7981 */ /* 0x001ea2000c1e1900 */
[----:B------:R-:W0:Y:S01]  /*0040*/  LDCU UR4, c[0x0][0x360] ;  /* 0x00006c00ff0477ac */ /* 0x000e220008000800 */
[----:B------:R-:W-:Y:S01]  /*0050*/  BSSY.RECONVERGENT B0, `(.L_x_0) ;  /* 0x0000015000007945 */ /* 0x000fe20003800200 */
[----:B------:R-:W-:Y:S01]  /*0060*/  IMAD.MOV.U32 R12, RZ, RZ, RZ ;  /* 0x000000ffff0c7224 */ /* 0x000fe200078e00ff */
[----:B------:R-:W1:Y:S01]  /*0070*/  S2R R13, SR_TID.X ;  /* 0x00000000000d7919 */ /* 0x000e620000002100 */
[----:B------:R-:W1:Y:S01]  /*0080*/  S2R R14, SR_CTAID.X ;  /* 0x00000000000e7919 */ /* 0x000e620000002500 */
[----:B0-----:R-:W-:-:S02]  /*0090*/  IMAD.U32 R10, RZ, RZ, UR4 ;  /* 0x00000004ff0a7e24 */ /* 0x001fc4000f8e00ff */
[----:B-1----:R-:W-:-:S05]  /*00a0*/  IMAD R0, R14, UR4, R13 ;  /* 0x000000040e007c24 */ /* 0x002fca000f8e020d */
[----:B--2---:R-:W-:-:S13]  /*00b0*/  ISETP.GE.AND P0, PT, R0, R11, PT ;  /* 0x0000000b0000720c */ /* 0x004fda0003f06270 */
[----:B------:R-:W-:Y:S05]  /*00c0*/  @P0 BRA `(.L_x_1) ;  /* 0x0000000000340947 */ /* 0x000fea0003800000 */
[----:B------:R-:W0:Y:S01]  /*00d0*/  LDC.64 R6, c[0x0][0x380] ;  /* 0x0000e000ff067b82 */ /* 0x000e220000000a00 */
[----:B------:R-:W1:Y:S01]  /*00e0*/  LDCU UR4, c[0x0][0x370] ;  /* 0x00006e00ff0477ac */ /* 0x000e620008000800 */
[----:B------:R-:W-:-:S06]  /*00f0*/  HFMA2 R12, -RZ, RZ, 0, 0 ;  /* 0x00000000ff0c7431 */ /* 0x000fcc00000001ff */
[----:B------:R-:W2:Y:S01]  /*0100*/  LDC.64 R8, c[0x0][0x388] ;  /* 0x0000e200ff087b82 */ /* 0x000ea20000000a00 */
[----:B-1----:R-:W-:-:S07]  /*0110*/  IMAD R15, R10, UR4, RZ ;  /* 0x000000040a0f7c24 */ /* 0x002fce000f8e02ff */
.L_x_2:
[----:B0-----:R-:W-:-:S04]  /*0120*/  IMAD.WIDE R2, R0, 0x4, R6 ;  /* 0x0000000400027825 */ /* 0x001fc800078e0206 */
[----:B--2---:R-:W-:Y:S02]  /*0130*/  IMAD.WIDE R4, R0, 0x4, R8 ;  /* 0x0000000400047825 */ /* 0x004fe400078e0208 */
[----:B------:R-:W2:Y:S04]  /*0140*/  LDG.E R3, desc[UR6][R2.64] ;  /* 0x0000000602037981 */ /* 0x000ea8000c1e1900 */
[----:B------:R-:W2:Y:S01]  /*0150*/  LDG.E R4, desc[UR6][R4.64] ;  /* 0x0000000604047981 */ /* 0x000ea2000c1e1900 */
[----:B------:R-:W-:-:S05]  /*0160*/  IMAD.IADD R0, R15, 0x1, R0 ;  /* 0x000000010f007824 */ /* 0x000fca00078e0200 */
[----:B------:R-:W-:Y:S01]  /*0170*/  ISETP.GE.AND P0, PT, R0, R11, PT ;  /* 0x0000000b0000720c */ /* 0x000fe20003f06270 */
[----:B--2---:R-:W-:-:S12]  /*0180*/  FFMA R12, R3, R4, R12 ;  /* 0x00000004030c7223 */ /* 0x004fd8000000000c */
[----:B------:R-:W-:Y:S05]  /*0190*/  @!P0 BRA `(.L_x_2) ;  /* 0xfffffffc00e08947 */ /* 0x000fea000383ffff */
.L_x_1:
[----:B------:R-:W-:Y:S05]  /*01a0*/  BSYNC.RECONVERGENT B0 ;  /* 0x0000000000007941 */ /* 0x000fea0003800200 */
.L_x_0:
[----:B------:R-:W0:Y:S01]  /*01b0*/  S2UR UR5, SR_CgaCtaId ;  /* 0x00000000000579c3 */ /* 0x000e220000008800 */
[----:B------:R-:W-:Y:S01]  /*01c0*/  UMOV UR4, 0x400 ;  /* 0x0000040000047882 */ /* 0x000fe20000000000 */
[----:B------:R-:W-:Y:S02]  /*01d0*/  ISETP.GE.U32.AND P1, PT, R10, 0x2, PT ;  /* 0x000000020a00780c */ /* 0x000fe40003f26070 */
[----:B------:R-:W-:Y:S01]  /*01e0*/  ISETP.NE.AND P0, PT, R13, RZ, PT ;  /* 0x000000ff0d00720c */ /* 0x000fe20003f05270 */
[----:B0-----:R-:W-:-:S06]  /*01f0*/  ULEA UR4, UR5, UR4, 0x18 ;  /* 0x0000000405047291 */ /* 0x001fcc000f8ec0ff */
[----:B------:R-:W-:-:S05]  /*0200*/  LEA R3, R13, UR4, 0x2 ;  /* 0x000000040d037c11 */ /* 0x000fca000f8e10ff */
[----:B------:R0:W-:Y:S01]  /*0210*/  STS [R3], R12 ;  /* 0x0000000c03007388 */ /* 0x0001e20000000800 */
[----:B------:R-:W-:Y:S06]  /*0220*/  BAR.SYNC.DEFER_BLOCKING 0x0 ;  /* 0x0000000000007b1d */ /* 0x000fec0000010000 */
[----:B------:R-:W-:Y:S05]  /*0230*/  @!P1 BRA `(.L_x_3) ;  /* 0x00000000002c9947 */ /* 0x000fea0003800000 */
.L_x_4:
[----:B------:R-:W-:-:S04]  /*0240*/  SHF.R.U32.HI R4, RZ, 0x1, R10 ;  /* 0x00000001ff047819 */ /* 0x000fc8000001160a */
[----:B------:R-:W-:-:S13]  /*0250*/  ISETP.GE.U32.AND P1, PT, R13, R4, PT ;  /* 0x000000040d00720c */ /* 0x000fda0003f26070 */
[----:B------:R-:W-:Y:S01]  /*0260*/  @!P1 LEA R0, R4, R3, 0x2 ;  /* 0x0000000304009211 */ /* 0x000fe200078e10ff */
[----:B------:R-:W-:Y:S05]  /*0270*/  @!P1 LDS R5, [R3] ;  /* 0x0000000003059984 */ /* 0x000fea0000000800 */
[----:B------:R-:W1:Y:S02]  /*0280*/  @!P1 LDS R0, [R0] ;  /* 0x0000000000009984 */ /* 0x000e640000000800 */
[----:B-1----:R-:W-:-:S05]  /*0290*/  @!P1 FADD R2, R0, R5 ;  /* 0x0000000500029221 */ /* 0x002fca0000000000 */
[----:B------:R1:W-:Y:S01]  /*02a0*/  @!P1 STS [R3], R2 ;  /* 0x0000000203009388 */ /* 0x0003e20000000800 */
[----:B------:R-:W-:Y:S01]  /*02b0*/  BAR.SYNC.DEFER_BLOCKING 0x0 ;  /* 0x0000000000007b1d */ /* 0x000fe20000010000 */
[----:B------:R-:W-:Y:S02]  /*02c0*/  ISETP.GT.U32.AND P1, PT, R10, 0x3, PT ;  /* 0x000000030a00780c */ /* 0x000fe40003f24070 */
[----:B------:R-:W-:-:S11]  /*02d0*/  MOV R10, R4 ;  /* 0x00000004000a7202 */ /* 0x000fd60000000f00 */
[----:B-1----:R-:W-:Y:S05]  /*02e0*/  @P1 BRA `(.L_x_4) ;  /* 0xfffffffc00d41947 */ /* 0x002fea000383ffff */
.L_x_3:
[----:B------:R-:W-:Y:S05]  /*02f0*/  @P0 EXIT ;  /* 0x000000000000094d */ /* 0x000fea0003800000 */
[----:B------:R-:W1:Y:S01]  /*0300*/  S2UR UR5, SR_CgaCtaId ;  /* 0x00000000000579c3 */ /* 0x000e620000008800 */
[----:B------:R-:W-:-:S07]  /*0310*/  UMOV UR4, 0x400 ;  /* 0x0000040000047882 */ /* 0x000fce0000000000 */
[----:B0-----:R-:W0:Y:S01]  /*0320*/  LDC.64 R2, c[0x0][0x390] ;  /* 0x0000e400ff027b82 */ /* 0x001e220000000a00 */
[----:B-1----:R-:W-:Y:S01]  /*0330*/  ULEA UR4, UR5, UR4, 0x18 ;  /* 0x0000000405047291 */ /* 0x002fe2000f8ec0ff */
[----:B0-----:R-:W-:-:S08]  /*0340*/  IMAD.WIDE.U32 R2, R14, 0x4, R2 ;  /* 0x000000040e027825 */ /* 0x001fd000078e0002 */
[----:B------:R-:W0:Y:S04]  /*0350*/  LDS R5, [UR4] ;  /* 0x00000004ff057984 */ /* 0x000e280008000800 */
[----:B0-----:R-:W-:Y:S01]  /*0360*/  STG.E desc[UR6][R2.64], R5 ;  /* 0x0000000502007986 */ /* 0x001fe2000c101906 */
[----:B------:R-:W-:Y:S05]  /*0370*/  EXIT ;  /* 0x000000000000794d */ /* 0x000fea0003800000 */
.L_x_5:
[----:B------:R-:W-:-:S00]  /*0380*/  BRA `(.L_x_5) ;  /* 0xfffffffc00fc7947 */ /* 0x000fc0000383ffff */
[----:B------:R-:W-:-:S00]  /*0390*/  NOP ;  /* 0x0000000000007918 */ /* 0x000fc00000000000 */
        /* <DEDUP_REMOVED lines=14> */
.L_x_6:


//--------------------- .nv.shared._ZN13cuda_ros_node3dotEPfS0_S0_Pi --------------------------
	.section	.nv.shared._ZN13cuda_ros_node3dotEPfS0_S0_Pi,"aw",@nobits
	.sectionflags	@""
	.align	4
.nv.shared._ZN13cuda_ros_node3dotEPfS0_S0_Pi:
	.zero		2048


//--------------------- .nv.shared.reserved.0     --------------------------
	.section	.nv.shared.reserved.0,"aw",@nobits
	.weak		__nv_reservedSMEM_offset_0_alias
	.size		__nv_reservedSMEM_offset_0_alias, 0, 64
	.other		__nv_reservedSMEM_offset_0_alias,@"STO_CUDA_RESERVED_SHARED STV_DEFAULT"
__nv_reservedSMEM_offset_0_alias:
	.zero		0
	.zero		64


//--------------------- .nv.constant0._ZN13cuda_ros_node3dotEPfS0_S0_Pi --------------------------
	.section	.nv.constant0._ZN13cuda_ros_node3dotEPfS0_S0_Pi,"a",@progbits
	.sectionflags	@""
	.align	4
.nv.constant0._ZN13cuda_ros_node3dotEPfS0_S0_Pi:
	.zero		928


//--------------------- SYMBOLS --------------------------

	.type		.nv.reservedSmem.offset0,@object
	.size		.nv.reservedSmem.offset0,0x4
	.type		.nv.reservedSmem.cap,@object
	.size		.nv.reservedSmem.cap,0x4
